//
// Generated by NVIDIA NVVM Compiler
//
// Compiler Build ID: CL-36424714
// Cuda compilation tools, release 13.0, V13.0.88
// Based on NVVM 20.0.0
//

.version 9.0
.target sm_100
.address_size 64

	// .globl	_Z17rgba_to_greyscalePhS_S_S_

.visible .entry _Z17rgba_to_greyscalePhS_S_S_(
	.param .u64 .ptr .align 1 _Z17rgba_to_greyscalePhS_S_S__param_0,
	.param .u64 .ptr .align 1 _Z17rgba_to_greyscalePhS_S_S__param_1,
	.param .u64 .ptr .align 1 _Z17rgba_to_greyscalePhS_S_S__param_2,
	.param .u64 .ptr .align 1 _Z17rgba_to_greyscalePhS_S_S__param_3
)
{
	.reg .b16 	%rs<4>;
	.reg .b32 	%r<6>;
	.reg .b32 	%f<7>;
	.reg .b64 	%rd<14>;

	ld.param.u64 	%rd1, [_Z17rgba_to_greyscalePhS_S_S__param_0];
	ld.param.u64 	%rd2, [_Z17rgba_to_greyscalePhS_S_S__param_1];
	ld.param.u64 	%rd3, [_Z17rgba_to_greyscalePhS_S_S__param_2];
	ld.param.u64 	%rd4, [_Z17rgba_to_greyscalePhS_S_S__param_3];
	cvta.to.global.u64 	%rd5, %rd4;
	cvta.to.global.u64 	%rd6, %rd3;
	cvta.to.global.u64 	%rd7, %rd2;
	cvta.to.global.u64 	%rd8, %rd1;
	mov.u32 	%r1, %ctaid.x;
	mov.u32 	%r2, %ntid.x;
	mov.u32 	%r3, %tid.x;
	mad.lo.s32 	%r4, %r1, %r2, %r3;
	cvt.s64.s32 	%rd9, %r4;
	add.s64 	%rd10, %rd8, %rd9;
	ld.global.u8 	%rs1, [%rd10];
	cvt.rn.f32.u16 	%f1, %rs1;
	add.s64 	%rd11, %rd7, %rd9;
	ld.global.u8 	%rs2, [%rd11];
	cvt.rn.f32.u16 	%f2, %rs2;
	mul.f32 	%f3, %f2, 0f3F1645A2;
	fma.rn.f32 	%f4, %f1, 0f3E991687, %f3;
	add.s64 	%rd12, %rd6, %rd9;
	ld.global.u8 	%rs3, [%rd12];
	cvt.rn.f32.u16 	%f5, %rs3;
	fma.rn.f32 	%f6, %f5, 0f3DE978D5, %f4;
	cvt.rzi.u32.f32 	%r5, %f6;
	add.s64 	%rd13, %rd5, %rd9;
	st.global.u8 	[%rd13], %r5;
	ret;

}


// ===== COMPILED SASS (sm_100) =====

	.target	sm_100

	.elftype	@"ET_EXEC"


//--------------------- .note.nv.tkinfo           --------------------------
	.section	.note.nv.tkinfo,"",@"SHT_NOTE"
	.sectionflags	@"SHF_NOTE_NV_TKINFO"
	.tkinfo
        /*0018*/ 	.word	0x00000002
        /*0030*/ 	.string	""
        /*0030*/ 	.string	"ptxas"
        /*0030*/ 	.string	"Cuda compilation tools, release 13.0, V13.0.88"
        /*0030*/ 	.string	"Build cuda_13.0.r13.0/compiler.36424714_0"
        /*0030*/ 	.string	"-arch sm_100 -m 64 "



//--------------------- .note.nv.cuinfo           --------------------------
	.section	.note.nv.cuinfo,"",@"SHT_NOTE"
	.sectionflags	@"SHF_NOTE_NV_CUINFO"
        /*0018*/ 	.short	0x0002
        /*001a*/ 	.short	0x0064
        /*001c*/ 	.short	0x0082
	.zero		2


//--------------------- .nv.info                  --------------------------
	.section	.nv.info,"",@"SHT_CUDA_INFO"
	.align	4


	//----- nvinfo : EIATTR_REGCOUNT
	.align		4
        /*0000*/ 	.byte	0x04, 0x2f
        /*0002*/ 	.short	(.L_1 - .L_0)
	.align		4
.L_0:
        /*0004*/ 	.word	index@(_Z17rgba_to_greyscalePhS_S_S_)
        /*0008*/ 	.word	0x0000000e


	//----- nvinfo : EIATTR_FRAME_SIZE
	.align		4
.L_1:
        /*000c*/ 	.byte	0x04, 0x11
        /*000e*/ 	.short	(.L_3 - .L_2)
	.align		4
.L_2:
        /*0010*/ 	.word	index@(_Z17rgba_to_greyscalePhS_S_S_)
        /*0014*/ 	.word	0x00000000


	//----- nvinfo : EIATTR_MIN_STACK_SIZE
	.align		4
.L_3:
        /*0018*/ 	.byte	0x04, 0x12
        /*001a*/ 	.short	(.L_5 - .L_4)
	.align		4
.L_4:
        /*001c*/ 	.word	index@(_Z17rgba_to_greyscalePhS_S_S_)
        /*0020*/ 	.word	0x00000000
.L_5:


//--------------------- .nv.compat                --------------------------
	.section	.nv.compat,"",@"SHT_CUDA_COMPAT_INFO"
	.align	4
        /*0000*/ 	.byte	0x02, 0x09, 0x00, 0x00, 0x02, 0x02, 0x01, 0x00, 0x02, 0x05, 0x05, 0x00, 0x03, 0x07, 0x01, 0x01
        /*0010*/ 	.byte	0x02, 0x03, 0x00, 0x00, 0x02, 0x06, 0x01, 0x00, 0x04, 0x0b, 0x08, 0x00, 0x09, 0x00, 0x00, 0x00
        /*0020*/ 	.byte	0x00, 0x00, 0x00, 0x00


//--------------------- .nv.info._Z17rgba_to_greyscalePhS_S_S_ --------------------------
	.section	.nv.info._Z17rgba_to_greyscalePhS_S_S_,"",@"SHT_CUDA_INFO"
	.sectionflags	@""
	.align	4


	//----- nvinfo : EIATTR_CUDA_API_VERSION
	.align		4
        /*0000*/ 	.byte	0x04, 0x37
        /*0002*/ 	.short	(.L_7 - .L_6)
.L_6:
        /*0004*/ 	.word	0x00000082


	//----- nvinfo : EIATTR_KPARAM_INFO
	.align		4
.L_7:
        /*0008*/ 	.byte	0x04, 0x17
        /*000a*/ 	.short	(.L_9 - .L_8)
.L_8:
        /*000c*/ 	.word	0x00000000
        /*0010*/ 	.short	0x0003
        /*0012*/ 	.short	0x0018
        /*0014*/ 	.byte	0x00, 0xf5, 0x21, 0x00


	//----- nvinfo : EIATTR_KPARAM_INFO
	.align		4
.L_9:
        /*0018*/ 	.byte	0x04, 0x17
        /*001a*/ 	.short	(.L_11 - .L_10)
.L_10:
        /*001c*/ 	.word	0x00000000
        /*0020*/ 	.short	0x0002
        /*0022*/ 	.short	0x0010
        /*0024*/ 	.byte	0x00, 0xf5, 0x21, 0x00


	//----- nvinfo : EIATTR_KPARAM_INFO
	.align		4
.L_11:
        /*0028*/ 	.byte	0x04, 0x17
        /*002a*/ 	.short	(.L_13 - .L_12)
.L_12:
        /*002c*/ 	.word	0x00000000
        /*0030*/ 	.short	0x0001
        /*0032*/ 	.short	0x0008
        /*0034*/ 	.byte	0x00, 0xf5, 0x21, 0x00


	//----- nvinfo : EIATTR_KPARAM_INFO
	.align		4
.L_13:
        /*0038*/ 	.byte	0x04, 0x17
        /*003a*/ 	.short	(.L_15 - .L_14)
.L_14:
        /*003c*/ 	.word	0x00000000
        /*0040*/ 	.short	0x0000
        /*0042*/ 	.short	0x0000
        /*0044*/ 	.byte	0x00, 0xf5, 0x21, 0x00


	//----- nvinfo : EIATTR_SPARSE_MMA_MASK
	.align		4
.L_15:
        /*0048*/ 	.byte	0x03, 0x50
        /*004a*/ 	.short	0x0000


	//----- nvinfo : EIATTR_MAXREG_COUNT
	.align		4
        /*004c*/ 	.byte	0x03, 0x1b
        /*004e*/ 	.short	0x00ff


	//----- nvinfo : EIATTR_MERCURY_ISA_VERSION
	.align		4
        /*0050*/ 	.byte	0x03, 0x5f
        /*0052*/ 	.short	0x0101


	//----- nvinfo : EIATTR_VRC_CTA_INIT_COUNT
	.align		4
        /*0054*/ 	.byte	0x02, 0x4a
	.zero		1
	.zero		1


	//----- nvinfo : EIATTR_EXIT_INSTR_OFFSETS
	.align		4
        /*0058*/ 	.byte	0x04, 0x1c
        /*005a*/ 	.short	(.L_17 - .L_16)


	//   ....[0]....
.L_16:
        /*005c*/ 	.word	0x000001c0


	//----- nvinfo : EIATTR_CBANK_PARAM_SIZE
	.align		4
.L_17:
        /*0060*/ 	.byte	0x03, 0x19
        /*0062*/ 	.short	0x0020


	//----- nvinfo : EIATTR_PARAM_CBANK
	.align		4
        /*0064*/ 	.byte	0x04, 0x0a
        /*0066*/ 	.short	(.L_19 - .L_18)
	.align		4
.L_18:
        /*0068*/ 	.word	index@(.nv.constant0._Z17rgba_to_greyscalePhS_S_S_)
        /*006c*/ 	.short	0x0380
        /*006e*/ 	.short	0x0020


	//----- nvinfo : EIATTR_SW_WAR
	.align		4
.L_19:
        /*0070*/ 	.byte	0x04, 0x36
        /*0072*/ 	.short	(.L_21 - .L_20)
.L_20:
        /*0074*/ 	.word	0x00000008
.L_21:


//--------------------- .nv.callgraph             --------------------------
	.section	.nv.callgraph,"",@"SHT_CUDA_CALLGRAPH"
	.align	4
	.sectionentsize	8
	.align		4
        /*0000*/ 	.word	0x00000000
	.align		4
        /*0004*/ 	.word	0xffffffff
	.align		4
        /*0008*/ 	.word	0x00000000
	.align		4
        /*000c*/ 	.word	0xfffffffe
	.align		4
        /*0010*/ 	.word	0x00000000
	.align		4
        /*0014*/ 	.word	0xfffffffd
	.align		4
        /*0018*/ 	.word	0x00000000
	.align		4
        /*001c*/ 	.word	0xfffffffc


//--------------------- .text._Z17rgba_to_greyscalePhS_S_S_ --------------------------
	.section	.text._Z17rgba_to_greyscalePhS_S_S_,"ax",@progbits
	.align	128
        .global         _Z17rgba_to_greyscalePhS_S_S_
        .type           _Z17rgba_to_greyscalePhS_S_S_,@function
        .size           _Z17rgba_to_greyscalePhS_S_S_,(.L_x_1 - _Z17rgba_to_greyscalePhS_S_S_)
        .other          _Z17rgba_to_greyscalePhS_S_S_,@"STO_CUDA_ENTRY STV_DEFAULT"
_Z17rgba_to_greyscalePhS_S_S_:
.text._Z17rgba_to_greyscalePhS_S_S_:
[----:B------:R-:W-:Y:S01]  /*0000*/  LDC R1, c[0x0][0x37c] ;  /* 0x0000df00ff017b82 */ /* 0x000fe20000000800 */
[----:B------:R-:W0:Y:S07]  /*0010*/  S2R R3, SR_TID.X ;  /* 0x0000000000037919 */ /* 0x000e2e0000002100 */
[----:B------:R-:W0:Y:S01]  /*0020*/  S2UR UR6, SR_CTAID.X ;  /* 0x00000000000679c3 */ /* 0x000e220000002500 */
[----:B------:R-:W1:Y:S01]  /*0030*/  LDCU.128 UR8, c[0x0][0x380] ;  /* 0x00007000ff0877ac */ /* 0x000e620008000c00 */
[----:B------:R-:W2:Y:S06]  /*0040*/  LDCU.128 UR12, c[0x0][0x390] ;  /* 0x00007200ff0c77ac */ /* 0x000eac0008000c00 */
[----:B------:R-:W0:Y:S01]  /*0050*/  LDC R0, c[0x0][0x360] ;  /* 0x0000d800ff007b82 */ /* 0x000e220000000800 */
[----:B------:R-:W3:Y:S01]  /*0060*/  LDCU.64 UR4, c[0x0][0x358] ;  /* 0x00006b00ff0477ac */ /* 0x000ee20008000a00 */
[----:B0-----:R-:W-:-:S05]  /*0070*/  IMAD R0, R0, UR6, R3 ;  /* 0x0000000600007c24 */ /* 0x001fca000f8e0203 */
[C---:B-1----:R-:W-:Y:S02]  /*0080*/  IADD3 R4, P1, PT, R0.reuse, UR10, RZ ;  /* 0x0000000a00047c10 */ /* 0x042fe4000ff3e0ff */
[----:B------:R-:W-:Y:S02]  /*0090*/  SHF.R.S32.HI R10, RZ, 0x1f, R0 ;  /* 0x0000001fff0a7819 */ /* 0x000fe40000011400 */
[----:B------:R-:W-:Y:S02]  /*00a0*/  IADD3 R2, P0, PT, R0, UR8, RZ ;  /* 0x0000000800027c10 */ /* 0x000fe4000ff1e0ff */
[C---:B------:R-:W-:Y:S02]  /*00b0*/  IADD3.X R5, PT, PT, R10.reuse, UR11, RZ, P1, !PT ;  /* 0x0000000b0a057c10 */ /* 0x040fe40008ffe4ff */
[----:B------:R-:W-:Y:S02]  /*00c0*/  IADD3.X R3, PT, PT, R10, UR9, RZ, P0, !PT ;  /* 0x000000090a037c10 */ /* 0x000fe400087fe4ff */
[----:B--2---:R-:W-:Y:S01]  /*00d0*/  IADD3 R6, P0, PT, R0, UR12, RZ ;  /* 0x0000000c00067c10 */ /* 0x004fe2000ff1e0ff */
[----:B---3--:R-:W2:Y:S03]  /*00e0*/  LDG.E.U8 R4, desc[UR4][R4.64] ;  /* 0x0000000404047981 */ /* 0x008ea6000c1e1100 */
[----:B------:R-:W-:Y:S01]  /*00f0*/  IADD3.X R7, PT, PT, R10, UR13, RZ, P0, !PT ;  /* 0x0000000d0a077c10 */ /* 0x000fe200087fe4ff */
[----:B------:R-:W3:Y:S04]  /*0100*/  LDG.E.U8 R2, desc[UR4][R2.64] ;  /* 0x0000000402027981 */ /* 0x000ee8000c1e1100 */
[----:B------:R-:W4:Y:S01]  /*0110*/  LDG.E.U8 R6, desc[UR4][R6.64] ;  /* 0x0000000406067981 */ /* 0x000f22000c1e1100 */
[----:B--2---:R-:W-:-:S02]  /*0120*/  I2FP.F32.U32 R9, R4 ;  /* 0x0000000400097245 */ /* 0x004fc40000201000 */
[----:B------:R-:W-:Y:S02]  /*0130*/  IADD3 R4, P0, PT, R0, UR14, RZ ;  /* 0x0000000e00047c10 */ /* 0x000fe4000ff1e0ff */
[----:B---3--:R-:W-:Y:S01]  /*0140*/  I2FP.F32.U32 R8, R2 ;  /* 0x0000000200087245 */ /* 0x008fe20000201000 */
[----:B------:R-:W-:Y:S01]  /*0150*/  FMUL R9, R9, 0.58700001239776611328 ;  /* 0x3f1645a209097820 */ /* 0x000fe20000400000 */
[----:B------:R-:W-:Y:S02]  /*0160*/  IADD3.X R5, PT, PT, R10, UR15, RZ, P0, !PT ;  /* 0x0000000f0a057c10 */ /* 0x000fe400087fe4ff */
[----:B----4-:R-:W-:Y:S01]  /*0170*/  I2FP.F32.U32 R11, R6 ;  /* 0x00000006000b7245 */ /* 0x010fe20000201000 */
[----:B------:R-:W-:-:S04]  /*0180*/  FFMA R8, R8, 0.29899999499320983887, R9 ;  /* 0x3e99168708087823 */ /* 0x000fc80000000009 */
[----:B------:R-:W-:-:S04]  /*0190*/  FFMA R8, R11, 0.11400000005960464478, R8 ;  /* 0x3de978d50b087823 */ /* 0x000fc80000000008 */
[----:B------:R-:W0:Y:S02]  /*01a0*/  F2I.U32.TRUNC.NTZ R9, R8 ;  /* 0x0000000800097305 */ /* 0x000e24000020f000 */
[----:B0-----:R-:W-:Y:S01]  /*01b0*/  STG.E.U8 desc[UR4][R4.64], R9 ;  /* 0x0000000904007986 */ /* 0x001fe2000c101104 */
[----:B------:R-:W-:Y:S05]  /*01c0*/  EXIT ;  /* 0x000000000000794d */ /* 0x000fea0003800000 */
.L_x_0:
[----:B------:R-:W-:-:S00]  /*01d0*/  BRA `(.L_x_0) ;  /* 0xfffffffc00fc7947 */ /* 0x000fc0000383ffff */
[----:B------:R-:W-:-:S00]  /*01e0*/  NOP ;  /* 0x0000000000007918 */ /* 0x000fc00000000000 */
        /* <DEDUP_REMOVED lines=9> */
.L_x_1:


//--------------------- .nv.shared.reserved.0     --------------------------
	.section	.nv.shared.reserved.0,"aw",@nobits
	.weak		__nv_reservedSMEM_offset_0_alias
	.size		__nv_reservedSMEM_offset_0_alias, 0, 64
	.other		__nv_reservedSMEM_offset_0_alias,@"STO_CUDA_RESERVED_SHARED STV_DEFAULT"
__nv_reservedSMEM_offset_0_alias:
	.zero		0
	.zero		64


//--------------------- .nv.constant0._Z17rgba_to_greyscalePhS_S_S_ --------------------------
	.section	.nv.constant0._Z17rgba_to_greyscalePhS_S_S_,"a",@progbits
	.sectionflags	@""
	.align	4
.nv.constant0._Z17rgba_to_greyscalePhS_S_S_:
	.zero		928


//--------------------- SYMBOLS --------------------------

	.type		.nv.reservedSmem.offset0,@object
	.size		.nv.reservedSmem.offset0,0x4
